	.version 1.4
	.target sm_10, map_f64_to_f32
	// compiled with C:\Program Files\NVIDIA GPU Computing Toolkit\CUDA\v5.0\bin\/../open64/lib//be.exe
	// nvopencc 4.1 built on 2012-09-25

	//-----------------------------------------------------------
	// Compiling C:/Users/Omer/AppData/Local/Temp/tmpxft_00001bc8_00000000-11_gpusquare.cpp3.i (C:/Users/Omer/AppData/Local/Temp/ccBI#.a06312)
	//-----------------------------------------------------------

	//-----------------------------------------------------------
	// Options:
	//-----------------------------------------------------------
	//  Target:ptx, ISA:sm_10, Endian:little, Pointer Size:64
	//  -O3	(Optimization level)
	//  -g0	(Debug level)
	//  -m2	(Report advisories)
	//-----------------------------------------------------------

	.file	1	"C:/Users/Omer/AppData/Local/Temp/tmpxft_00001bc8_00000000-10_gpusquare.cudafe2.gpu"
	.file	2	"C:\Program Files (x86)\Microsoft Visual Studio 9.0\VC\bin/../../VC/\INCLUDE\crtdefs.h"
	.file	3	"C:\Program Files\NVIDIA GPU Computing Toolkit\CUDA\v5.0\bin\/../include\crt/device_runtime.h"
	.file	4	"C:\Program Files\NVIDIA GPU Computing Toolkit\CUDA\v5.0\bin\/../include\host_defines.h"
	.file	5	"C:\Program Files\NVIDIA GPU Computing Toolkit\CUDA\v5.0\bin\/../include\builtin_types.h"
	.file	6	"c:\program files\nvidia gpu computing toolkit\cuda\v5.0\include\device_types.h"
	.file	7	"c:\program files\nvidia gpu computing toolkit\cuda\v5.0\include\host_defines.h"
	.file	8	"c:\program files\nvidia gpu computing toolkit\cuda\v5.0\include\driver_types.h"
	.file	9	"c:\program files\nvidia gpu computing toolkit\cuda\v5.0\include\surface_types.h"
	.file	10	"c:\program files\nvidia gpu computing toolkit\cuda\v5.0\include\texture_types.h"
	.file	11	"c:\program files\nvidia gpu computing toolkit\cuda\v5.0\include\vector_types.h"
	.file	12	"c:\program files\nvidia gpu computing toolkit\cuda\v5.0\include\builtin_types.h"
	.file	13	"C:\Program Files\NVIDIA GPU Computing Toolkit\CUDA\v5.0\bin\/../include\device_launch_parameters.h"
	.file	14	"c:\program files\nvidia gpu computing toolkit\cuda\v5.0\include\crt\storage_class.h"
	.file	15	"gpusquare.cu"
	.file	16	"C:\Program Files\NVIDIA GPU Computing Toolkit\CUDA\v5.0\bin\/../include\common_functions.h"
	.file	17	"c:\program files\nvidia gpu computing toolkit\cuda\v5.0\include\math_functions.h"
	.file	18	"c:\program files\nvidia gpu computing toolkit\cuda\v5.0\include\math_constants.h"
	.file	19	"c:\program files\nvidia gpu computing toolkit\cuda\v5.0\include\device_functions.h"
	.file	20	"c:\program files\nvidia gpu computing toolkit\cuda\v5.0\include\sm_11_atomic_functions.h"
	.file	21	"c:\program files\nvidia gpu computing toolkit\cuda\v5.0\include\sm_12_atomic_functions.h"
	.file	22	"c:\program files\nvidia gpu computing toolkit\cuda\v5.0\include\sm_13_double_functions.h"
	.file	23	"c:\program files\nvidia gpu computing toolkit\cuda\v5.0\include\sm_20_atomic_functions.h"
	.file	24	"c:\program files\nvidia gpu computing toolkit\cuda\v5.0\include\sm_35_atomic_functions.h"
	.file	25	"c:\program files\nvidia gpu computing toolkit\cuda\v5.0\include\sm_20_intrinsics.h"
	.file	26	"c:\program files\nvidia gpu computing toolkit\cuda\v5.0\include\sm_30_intrinsics.h"
	.file	27	"c:\program files\nvidia gpu computing toolkit\cuda\v5.0\include\sm_35_intrinsics.h"
	.file	28	"c:\program files\nvidia gpu computing toolkit\cuda\v5.0\include\surface_functions.h"
	.file	29	"c:\program files\nvidia gpu computing toolkit\cuda\v5.0\include\texture_fetch_functions.h"
	.file	30	"c:\program files\nvidia gpu computing toolkit\cuda\v5.0\include\texture_indirect_functions.h"
	.file	31	"c:\program files\nvidia gpu computing toolkit\cuda\v5.0\include\surface_indirect_functions.h"
	.file	32	"c:\program files\nvidia gpu computing toolkit\cuda\v5.0\include\math_functions_dbl_ptx1.h"


	.entry _Z9gpusquarePfS_i (
		.param .u64 __cudaparm__Z9gpusquarePfS_i_in,
		.param .u64 __cudaparm__Z9gpusquarePfS_i_out,
		.param .s32 __cudaparm__Z9gpusquarePfS_i_n)
	{
	.reg .u16 %rh<4>;
	.reg .u32 %r<6>;
	.reg .u64 %rd<8>;
	.reg .f32 %f<4>;
	.reg .pred %p<3>;
	.loc	15	3	0
$LDWbegin__Z9gpusquarePfS_i:
	mov.u16 	%rh1, %ctaid.x;
	mov.u16 	%rh2, %ntid.x;
	mul.wide.u16 	%r1, %rh1, %rh2;
	cvt.u32.u16 	%r2, %tid.x;
	add.u32 	%r3, %r2, %r1;
	ld.param.s32 	%r4, [__cudaparm__Z9gpusquarePfS_i_n];
	setp.le.s32 	%p1, %r4, %r3;
	@%p1 bra 	$Lt_0_1026;
	.loc	15	10	0
	cvt.s64.s32 	%rd1, %r3;
	mul.wide.s32 	%rd2, %r3, 4;
	ld.param.u64 	%rd3, [__cudaparm__Z9gpusquarePfS_i_in];
	add.u64 	%rd4, %rd3, %rd2;
	ld.global.f32 	%f1, [%rd4+0];
	mul.f32 	%f2, %f1, %f1;
	ld.param.u64 	%rd5, [__cudaparm__Z9gpusquarePfS_i_out];
	add.u64 	%rd6, %rd5, %rd2;
	st.global.f32 	[%rd6+0], %f2;
$Lt_0_1026:
	.loc	15	13	0
	exit;
$LDWend__Z9gpusquarePfS_i:
	} // _Z9gpusquarePfS_i



// ===== COMPILED SASS (sm_100) =====

	.target	sm_100

	.elftype	@"ET_EXEC"


//--------------------- .note.nv.tkinfo           --------------------------
	.section	.note.nv.tkinfo,"",@"SHT_NOTE"
	.sectionflags	@"SHF_NOTE_NV_TKINFO"
	.tkinfo
        /*0018*/ 	.word	0x00000002
        /*0030*/ 	.string	""
        /*0030*/ 	.string	"ptxas"
        /*0030*/ 	.string	"Cuda compilation tools, release 13.0, V13.0.88"
        /*0030*/ 	.string	"Build cuda_13.0.r13.0/compiler.36424714_0"
        /*0030*/ 	.string	"-arch sm_100 "



//--------------------- .note.nv.cuinfo           --------------------------
	.section	.note.nv.cuinfo,"",@"SHT_NOTE"
	.sectionflags	@"SHF_NOTE_NV_CUINFO"
        /*0018*/ 	.short	0x0002
        /*001a*/ 	.short	0x000a
        /*001c*/ 	.short	0x0082
	.zero		2


//--------------------- .nv.info                  --------------------------
	.section	.nv.info,"",@"SHT_CUDA_INFO"
	.align	4


	//----- nvinfo : EIATTR_REGCOUNT
	.align		4
        /*0000*/ 	.byte	0x04, 0x2f
        /*0002*/ 	.short	(.L_1 - .L_0)
	.align		4
.L_0:
        /*0004*/ 	.word	index@(_Z9gpusquarePfS_i)
        /*0008*/ 	.word	0x0000000a


	//----- nvinfo : EIATTR_FRAME_SIZE
	.align		4
.L_1:
        /*000c*/ 	.byte	0x04, 0x11
        /*000e*/ 	.short	(.L_3 - .L_2)
	.align		4
.L_2:
        /*0010*/ 	.word	index@(_Z9gpusquarePfS_i)
        /*0014*/ 	.word	0x00000000


	//----- nvinfo : EIATTR_MIN_STACK_SIZE
	.align		4
.L_3:
        /*0018*/ 	.byte	0x04, 0x12
        /*001a*/ 	.short	(.L_5 - .L_4)
	.align		4
.L_4:
        /*001c*/ 	.word	index@(_Z9gpusquarePfS_i)
        /*0020*/ 	.word	0x00000000
.L_5:


//--------------------- .nv.compat                --------------------------
	.section	.nv.compat,"",@"SHT_CUDA_COMPAT_INFO"
	.align	4
        /*0000*/ 	.byte	0x02, 0x09, 0x00, 0x00, 0x02, 0x02, 0x01, 0x00, 0x02, 0x05, 0x05, 0x00, 0x03, 0x07, 0x01, 0x01
        /*0010*/ 	.byte	0x02, 0x03, 0x00, 0x00, 0x02, 0x06, 0x01, 0x00, 0x04, 0x0b, 0x08, 0x00, 0x09, 0x00, 0x00, 0x00
        /*0020*/ 	.byte	0x00, 0x00, 0x00, 0x00


//--------------------- .nv.info._Z9gpusquarePfS_i --------------------------
	.section	.nv.info._Z9gpusquarePfS_i,"",@"SHT_CUDA_INFO"
	.sectionflags	@""
	.align	4


	//----- nvinfo : EIATTR_CUDA_API_VERSION
	.align		4
        /*0000*/ 	.byte	0x04, 0x37
        /*0002*/ 	.short	(.L_7 - .L_6)
.L_6:
        /*0004*/ 	.word	0x00000082


	//----- nvinfo : EIATTR_KPARAM_INFO
	.align		4
.L_7:
        /*0008*/ 	.byte	0x04, 0x17
        /*000a*/ 	.short	(.L_9 - .L_8)
.L_8:
        /*000c*/ 	.word	0x00000000
        /*0010*/ 	.short	0x0002
        /*0012*/ 	.short	0x0010
        /*0014*/ 	.byte	0x00, 0xf0, 0x11, 0x00


	//----- nvinfo : EIATTR_KPARAM_INFO
	.align		4
.L_9:
        /*0018*/ 	.byte	0x04, 0x17
        /*001a*/ 	.short	(.L_11 - .L_10)
.L_10:
        /*001c*/ 	.word	0x00000000
        /*0020*/ 	.short	0x0001
        /*0022*/ 	.short	0x0008
        /*0024*/ 	.byte	0x00, 0xf0, 0x21, 0x00


	//----- nvinfo : EIATTR_KPARAM_INFO
	.align		4
.L_11:
        /*0028*/ 	.byte	0x04, 0x17
        /*002a*/ 	.short	(.L_13 - .L_12)
.L_12:
        /*002c*/ 	.word	0x00000000
        /*0030*/ 	.short	0x0000
        /*0032*/ 	.short	0x0000
        /*0034*/ 	.byte	0x00, 0xf0, 0x21, 0x00


	//----- nvinfo : EIATTR_SPARSE_MMA_MASK
	.align		4
.L_13:
        /*0038*/ 	.byte	0x03, 0x50
        /*003a*/ 	.short	0x0000


	//----- nvinfo : EIATTR_MAXREG_COUNT
	.align		4
        /*003c*/ 	.byte	0x03, 0x1b
        /*003e*/ 	.short	0x00ff


	//----- nvinfo : EIATTR_MERCURY_ISA_VERSION
	.align		4
        /*0040*/ 	.byte	0x03, 0x5f
        /*0042*/ 	.short	0x0101


	//----- nvinfo : EIATTR_VRC_CTA_INIT_COUNT
	.align		4
        /*0044*/ 	.byte	0x02, 0x4a
	.zero		1
	.zero		1


	//----- nvinfo : EIATTR_EXIT_INSTR_OFFSETS
	.align		4
        /*0048*/ 	.byte	0x04, 0x1c
        /*004a*/ 	.short	(.L_15 - .L_14)


	//   ....[0]....
.L_14:
        /*004c*/ 	.word	0x000000a0


	//   ....[1]....
        /*0050*/ 	.word	0x00000130


	//----- nvinfo : EIATTR_CBANK_PARAM_SIZE
	.align		4
.L_15:
        /*0054*/ 	.byte	0x03, 0x19
        /*0056*/ 	.short	0x0014


	//----- nvinfo : EIATTR_PARAM_CBANK
	.align		4
        /*0058*/ 	.byte	0x04, 0x0a
        /*005a*/ 	.short	(.L_17 - .L_16)
	.align		4
.L_16:
        /*005c*/ 	.word	index@(.nv.constant0._Z9gpusquarePfS_i)
        /*0060*/ 	.short	0x0380
        /*0062*/ 	.short	0x0014


	//----- nvinfo : EIATTR_SW_WAR
	.align		4
.L_17:
        /*0064*/ 	.byte	0x04, 0x36
        /*0066*/ 	.short	(.L_19 - .L_18)
.L_18:
        /*0068*/ 	.word	0x00000008
.L_19:


//--------------------- .nv.callgraph             --------------------------
	.section	.nv.callgraph,"",@"SHT_CUDA_CALLGRAPH"
	.align	4
	.sectionentsize	8
	.align		4
        /*0000*/ 	.word	0x00000000
	.align		4
        /*0004*/ 	.word	0xffffffff
	.align		4
        /*0008*/ 	.word	0x00000000
	.align		4
        /*000c*/ 	.word	0xfffffffe
	.align		4
        /*0010*/ 	.word	0x00000000
	.align		4
        /*0014*/ 	.word	0xfffffffd
	.align		4
        /*0018*/ 	.word	0x00000000
	.align		4
        /*001c*/ 	.word	0xfffffffc


//--------------------- .text._Z9gpusquarePfS_i   --------------------------
	.section	.text._Z9gpusquarePfS_i,"ax",@progbits
	.align	128
.text._Z9gpusquarePfS_i:
        .type           _Z9gpusquarePfS_i,@function
        .size           _Z9gpusquarePfS_i,(.L_x_1 - _Z9gpusquarePfS_i)
        .other          _Z9gpusquarePfS_i,@"STO_CUDA_ENTRY STV_DEFAULT"
_Z9gpusquarePfS_i:
[----:B------:R-:W-:Y:S01]  /*0000*/  LDC R1, c[0x0][0x37c] ;  /* 0x0000df00ff017b82 */ /* 0x000fe20000000800 */
[----:B------:R-:W0:Y:S07]  /*0010*/  S2R R0, SR_TID.X ;  /* 0x0000000000007919 */ /* 0x000e2e0000002100 */
[----:B------:R-:W1:Y:S01]  /*0020*/  S2UR UR4, SR_CTAID.X ;  /* 0x00000000000479c3 */ /* 0x000e620000002500 */
[----:B------:R-:W2:Y:S07]  /*0030*/  LDCU UR5, c[0x0][0x390] ;  /* 0x00007200ff0577ac */ /* 0x000eae0008000800 */
[----:B------:R-:W3:Y:S01]  /*0040*/  LDC R7, c[0x0][0x360] ;  /* 0x0000d800ff077b82 */ /* 0x000ee20000000800 */
[----:B-1----:R-:W-:Y:S01]  /*0050*/  ULOP3.LUT UR4, UR4, 0xffff, URZ, 0xc0, !UPT ;  /* 0x0000ffff04047892 */ /* 0x002fe2000f8ec0ff */
[----:B0-----:R-:W-:-:S02]  /*0060*/  LOP3.LUT R0, R0, 0xffff, RZ, 0xc0, !PT ;  /* 0x0000ffff00007812 */ /* 0x001fc400078ec0ff */
[----:B---3--:R-:W-:-:S05]  /*0070*/  LOP3.LUT R7, R7, 0xffff, RZ, 0xc0, !PT ;  /* 0x0000ffff07077812 */ /* 0x008fca00078ec0ff */
[----:B------:R-:W-:-:S05]  /*0080*/  IMAD R7, R7, UR4, R0 ;  /* 0x0000000407077c24 */ /* 0x000fca000f8e0200 */
[----:B--2---:R-:W-:-:S13]  /*0090*/  ISETP.GE.AND P0, PT, R7, UR5, PT ;  /* 0x0000000507007c0c */ /* 0x004fda000bf06270 */
[----:B------:R-:W-:Y:S05]  /*00a0*/  @P0 EXIT ;  /* 0x000000000000094d */ /* 0x000fea0003800000 */
[----:B------:R-:W0:Y:S01]  /*00b0*/  LDC.64 R2, c[0x0][0x380] ;  /* 0x0000e000ff027b82 */ /* 0x000e220000000a00 */
[----:B------:R-:W1:Y:S07]  /*00c0*/  LDCU.64 UR4, c[0x0][0x358] ;  /* 0x00006b00ff0477ac */ /* 0x000e6e0008000a00 */
[----:B------:R-:W2:Y:S01]  /*00d0*/  LDC.64 R4, c[0x0][0x388] ;  /* 0x0000e200ff047b82 */ /* 0x000ea20000000a00 */
[----:B0-----:R-:W-:-:S06]  /*00e0*/  IMAD.WIDE R2, R7, 0x4, R2 ;  /* 0x0000000407027825 */ /* 0x001fcc00078e0202 */
[----:B-1----:R-:W3:Y:S01]  /*00f0*/  LDG.E R2, desc[UR4][R2.64] ;  /* 0x0000000402027981 */ /* 0x002ee2000c1e1900 */
[----:B--2---:R-:W-:-:S04]  /*0100*/  IMAD.WIDE R4, R7, 0x4, R4 ;  /* 0x0000000407047825 */ /* 0x004fc800078e0204 */
[----:B---3--:R-:W-:-:S05]  /*0110*/  FMUL.FTZ R7, R2, R2 ;  /* 0x0000000202077220 */ /* 0x008fca0000410000 */
[----:B------:R-:W-:Y:S01]  /*0120*/  STG.E desc[UR4][R4.64], R7 ;  /* 0x0000000704007986 */ /* 0x000fe2000c101904 */
[----:B------:R-:W-:Y:S05]  /*0130*/  EXIT ;  /* 0x000000000000794d */ /* 0x000fea0003800000 */
.L_x_0:
[----:B------:R-:W-:-:S00]  /*0140*/  BRA `(.L_x_0) ;  /* 0xfffffffc00fc7947 */ /* 0x000fc0000383ffff */
[----:B------:R-:W-:-:S00]  /*0150*/  NOP ;  /* 0x0000000000007918 */ /* 0x000fc00000000000 */
        /* <DEDUP_REMOVED lines=10> */
.L_x_1:


//--------------------- .nv.shared.reserved.0     --------------------------
	.section	.nv.shared.reserved.0,"aw",@nobits
	.weak		__nv_reservedSMEM_offset_0_alias
	.size		__nv_reservedSMEM_offset_0_alias, 0, 64
	.other		__nv_reservedSMEM_offset_0_alias,@"STO_CUDA_RESERVED_SHARED STV_DEFAULT"
__nv_reservedSMEM_offset_0_alias:
	.zero		0
	.zero		64


//--------------------- .nv.constant0._Z9gpusquarePfS_i --------------------------
	.section	.nv.constant0._Z9gpusquarePfS_i,"a",@progbits
	.sectionflags	@""
	.align	4
.nv.constant0._Z9gpusquarePfS_i:
	.zero		916


//--------------------- SYMBOLS --------------------------

	.type		.nv.reservedSmem.offset0,@object
	.size		.nv.reservedSmem.offset0,0x4
